//
// Generated by NVIDIA NVVM Compiler
//
// Compiler Build ID: CL-36424714
// Cuda compilation tools, release 13.0, V13.0.88
// Based on NVVM 20.0.0
//

.version 9.0
.target sm_100
.address_size 64

	// .globl	_Z4testv
.extern .func  (.param .b32 func_retval0) vprintf
(
	.param .b64 vprintf_param_0,
	.param .b64 vprintf_param_1
)
;
// _ZZ4testvE1i has been demoted
// _ZZ4testvE5mutex has been demoted
.global .align 1 .b8 $str[15] = {116, 104, 114, 101, 97, 100, 32, 37, 100, 58, 32, 37, 100, 10};

.visible .entry _Z4testv()
{
	.local .align 8 .b8 	__local_depot0[8];
	.reg .b64 	%SP;
	.reg .b64 	%SPL;
	.reg .pred 	%p<3>;
	.reg .b32 	%r<9>;
	.reg .b64 	%rd<5>;
	// demoted variable
	.shared .align 4 .u32 _ZZ4testvE1i;
	// demoted variable
	.shared .align 4 .u32 _ZZ4testvE5mutex;
	mov.u64 	%SPL, __local_depot0;
	cvta.local.u64 	%SP, %SPL;
	mov.u32 	%r1, %tid.x;
	setp.ne.s32 	%p1, %r1, 0;
	@%p1 bra 	$L__BB0_2;
	mov.b32 	%r2, 0;
	st.shared.u32 	[_ZZ4testvE1i], %r2;
	st.shared.u32 	[_ZZ4testvE5mutex], %r2;
$L__BB0_2:
	bar.sync 	0;
$L__BB0_3:
	atom.relaxed.shared.cas.b32 	%r3, [_ZZ4testvE5mutex], 0, 1;
	setp.ne.s32 	%p2, %r3, 0;
	@%p2 bra 	$L__BB0_3;
	add.u64 	%rd1, %SP, 0;
	add.u64 	%rd2, %SPL, 0;
	ld.shared.u32 	%r4, [_ZZ4testvE1i];
	add.s32 	%r5, %r4, 1;
	st.shared.u32 	[_ZZ4testvE1i], %r5;
	st.local.v2.u32 	[%rd2], {%r1, %r5};
	mov.u64 	%rd3, $str;
	cvta.global.u64 	%rd4, %rd3;
	{ // callseq 0, 0
	.param .b64 param0;
	st.param.b64 	[param0], %rd4;
	.param .b64 param1;
	st.param.b64 	[param1], %rd1;
	.param .b32 retval0;
	call.uni (retval0), 
	vprintf, 
	(
	param0, 
	param1
	);
	ld.param.b32 	%r6, [retval0];
	} // callseq 0
	atom.shared.exch.b32 	%r8, [_ZZ4testvE5mutex], 0;
	ret;

}


// ===== COMPILED SASS (sm_100) =====

	.target	sm_100

	.elftype	@"ET_EXEC"


//--------------------- .note.nv.tkinfo           --------------------------
	.section	.note.nv.tkinfo,"",@"SHT_NOTE"
	.sectionflags	@"SHF_NOTE_NV_TKINFO"
	.tkinfo
        /*0018*/ 	.word	0x00000002
        /*0030*/ 	.string	""
        /*0030*/ 	.string	"ptxas"
        /*0030*/ 	.string	"Cuda compilation tools, release 13.0, V13.0.88"
        /*0030*/ 	.string	"Build cuda_13.0.r13.0/compiler.36424714_0"
        /*0030*/ 	.string	"-arch sm_100 -m 64 "



//--------------------- .note.nv.cuinfo           --------------------------
	.section	.note.nv.cuinfo,"",@"SHT_NOTE"
	.sectionflags	@"SHF_NOTE_NV_CUINFO"
        /*0018*/ 	.short	0x0002
        /*001a*/ 	.short	0x0064
        /*001c*/ 	.short	0x0082
	.zero		2


//--------------------- .nv.info                  --------------------------
	.section	.nv.info,"",@"SHT_CUDA_INFO"
	.align	4


	//----- nvinfo : EIATTR_REGCOUNT
	.align		4
        /*0000*/ 	.byte	0x04, 0x2f
        /*0002*/ 	.short	(.L_2 - .L_1)
	.align		4
.L_1:
        /*0004*/ 	.word	index@(_Z4testv)
        /*0008*/ 	.word	0x00000018


	//----- nvinfo : EIATTR_FRAME_SIZE
	.align		4
.L_2:
        /*000c*/ 	.byte	0x04, 0x11
        /*000e*/ 	.short	(.L_4 - .L_3)
	.align		4
.L_3:
        /*0010*/ 	.word	index@(_Z4testv)
        /*0014*/ 	.word	0x00000008


	//----- nvinfo : EIATTR_MIN_STACK_SIZE
	.align		4
.L_4:
        /*0018*/ 	.byte	0x04, 0x12
        /*001a*/ 	.short	(.L_6 - .L_5)
	.align		4
.L_5:
        /*001c*/ 	.word	index@(_Z4testv)
        /*0020*/ 	.word	0x00000008
.L_6:


//--------------------- .nv.compat                --------------------------
	.section	.nv.compat,"",@"SHT_CUDA_COMPAT_INFO"
	.align	4
        /*0000*/ 	.byte	0x02, 0x09, 0x00, 0x00, 0x02, 0x02, 0x01, 0x00, 0x02, 0x05, 0x05, 0x00, 0x03, 0x07, 0x01, 0x01
        /*0010*/ 	.byte	0x02, 0x03, 0x00, 0x00, 0x02, 0x06, 0x01, 0x00, 0x04, 0x0b, 0x08, 0x00, 0x09, 0x00, 0x00, 0x00
        /*0020*/ 	.byte	0x00, 0x00, 0x00, 0x00


//--------------------- .nv.info._Z4testv         --------------------------
	.section	.nv.info._Z4testv,"",@"SHT_CUDA_INFO"
	.sectionflags	@""
	.align	4


	//----- nvinfo : EIATTR_CUDA_API_VERSION
	.align		4
        /*0000*/ 	.byte	0x04, 0x37
        /*0002*/ 	.short	(.L_8 - .L_7)
.L_7:
        /*0004*/ 	.word	0x00000082


	//----- nvinfo : EIATTR_SPARSE_MMA_MASK
	.align		4
.L_8:
        /*0008*/ 	.byte	0x03, 0x50
        /*000a*/ 	.short	0x0000


	//----- nvinfo : EIATTR_MAXREG_COUNT
	.align		4
        /*000c*/ 	.byte	0x03, 0x1b
        /*000e*/ 	.short	0x00ff


	//----- nvinfo : EIATTR_NUM_BARRIERS
	.align		4
        /*0010*/ 	.byte	0x02, 0x4c
        /*0012*/ 	.byte	0x01
	.zero		1


	//----- nvinfo : EIATTR_EXTERNS
	.align		4
        /*0014*/ 	.byte	0x04, 0x0f
        /*0016*/ 	.short	(.L_10 - .L_9)


	//   ....[0]....
	.align		4
.L_9:
        /*0018*/ 	.word	index@(vprintf)


	//----- nvinfo : EIATTR_MERCURY_ISA_VERSION
	.align		4
.L_10:
        /*001c*/ 	.byte	0x03, 0x5f
        /*001e*/ 	.short	0x0101


	//----- nvinfo : EIATTR_VRC_CTA_INIT_COUNT
	.align		4
        /*0020*/ 	.byte	0x02, 0x4a
	.zero		1
	.zero		1


	//----- nvinfo : EIATTR_SYSCALL_OFFSETS
	.align		4
        /*0024*/ 	.byte	0x04, 0x46
        /*0026*/ 	.short	(.L_12 - .L_11)


	//   ....[0]....
.L_11:
        /*0028*/ 	.word	0x00000220


	//----- nvinfo : EIATTR_EXIT_INSTR_OFFSETS
	.align		4
.L_12:
        /*002c*/ 	.byte	0x04, 0x1c
        /*002e*/ 	.short	(.L_14 - .L_13)


	//   ....[0]....
.L_13:
        /*0030*/ 	.word	0x00000270


	//----- nvinfo : EIATTR_CRS_STACK_SIZE
	.align		4
.L_14:
        /*0034*/ 	.byte	0x04, 0x1e
        /*0036*/ 	.short	(.L_16 - .L_15)
.L_15:
        /*0038*/ 	.word	0x00000000


	//----- nvinfo : EIATTR_SW_WAR
	.align		4
.L_16:
        /*003c*/ 	.byte	0x04, 0x36
        /*003e*/ 	.short	(.L_18 - .L_17)
.L_17:
        /*0040*/ 	.word	0x00000008
.L_18:


//--------------------- .nv.callgraph             --------------------------
	.section	.nv.callgraph,"",@"SHT_CUDA_CALLGRAPH"
	.align	4
	.sectionentsize	8
	.align		4
        /*0000*/ 	.word	0x00000000
	.align		4
        /*0004*/ 	.word	0xffffffff
	.align		4
        /*0008*/ 	.word	index@(_Z4testv)
	.align		4
        /*000c*/ 	.word	index@(vprintf)
	.align		4
        /*0010*/ 	.word	0x00000000
	.align		4
        /*0014*/ 	.word	0xfffffffe
	.align		4
        /*0018*/ 	.word	0x00000000
	.align		4
        /*001c*/ 	.word	0xfffffffd
	.align		4
        /*0020*/ 	.word	0x00000000
	.align		4
        /*0024*/ 	.word	0xfffffffc


//--------------------- .nv.constant4             --------------------------
	.section	.nv.constant4,"a",@progbits
	.align	8
	.align		8
.nv.constant4:
        /*0000*/ 	.dword	vprintf
	.align		8
        /*0008*/ 	.dword	$str


//--------------------- .text._Z4testv            --------------------------
	.section	.text._Z4testv,"ax",@progbits
	.align	128
        .global         _Z4testv
        .type           _Z4testv,@function
        .size           _Z4testv,(.L_x_4 - _Z4testv)
        .other          _Z4testv,@"STO_CUDA_ENTRY STV_DEFAULT"
_Z4testv:
.text._Z4testv:
[----:B------:R-:W0:Y:S01]  /*0000*/  LDC R1, c[0x0][0x37c] ;  /* 0x0000df00ff017b82 */ /* 0x000e220000000800 */
[----:B------:R-:W1:Y:S01]  /*0010*/  S2R R8, SR_TID.X ;  /* 0x0000000000087919 */ /* 0x000e620000002100 */
[----:B------:R-:W-:Y:S01]  /*0020*/  MOV R16, 0x400 ;  /* 0x0000040000107802 */ /* 0x000fe20000000f00 */
[----:B------:R-:W2:Y:S01]  /*0030*/  LDCU UR4, c[0x0][0x2f8] ;  /* 0x00005f00ff0477ac */ /* 0x000ea20008000800 */
[----:B0-----:R-:W-:Y:S01]  /*0040*/  VIADD R1, R1, 0xfffffff8 ;  /* 0xfffffff801017836 */ /* 0x001fe20000000000 */
[----:B------:R-:W0:Y:S01]  /*0050*/  S2R R3, SR_CgaCtaId ;  /* 0x0000000000037919 */ /* 0x000e220000008800 */
[----:B------:R-:W-:Y:S01]  /*0060*/  BSSY B0, `(.L_x_0) ;  /* 0x0000010000007945 */ /* 0x000fe20003800000 */
[----:B------:R-:W3:Y:S01]  /*0070*/  LDCU UR5, c[0x0][0x2fc] ;  /* 0x00005f80ff0577ac */ /* 0x000ee20008000800 */
[----:B------:R-:W-:Y:S02]  /*0080*/  VIADD R2, R16, 0x4 ;  /* 0x0000000410027836 */ /* 0x000fe40000000000 */
[----:B------:R-:W-:Y:S01]  /*0090*/  IMAD.MOV.U32 R5, RZ, RZ, 0x1 ;  /* 0x00000001ff057424 */ /* 0x000fe200078e00ff */
[----:B-1----:R-:W-:-:S02]  /*00a0*/  ISETP.NE.AND P0, PT, R8, RZ, PT ;  /* 0x000000ff0800720c */ /* 0x002fc40003f05270 */
[----:B0-----:R-:W-:-:S11]  /*00b0*/  LEA R2, R3, R2, 0x18 ;  /* 0x0000000203027211 */ /* 0x001fd600078ec0ff */
[----:B------:R-:W-:-:S05]  /*00c0*/  @!P0 LEA R0, R3, R16, 0x18 ;  /* 0x0000001003008211 */ /* 0x000fca00078ec0ff */
[----:B------:R0:W-:Y:S01]  /*00d0*/  @!P0 STS.64 [R0], RZ ;  /* 0x000000ff00008388 */ /* 0x0001e20000000a00 */
[----:B------:R-:W-:Y:S01]  /*00e0*/  BAR.SYNC.DEFER_BLOCKING 0x0 ;  /* 0x0000000000007b1d */ /* 0x000fe20000010000 */
[----:B--2---:R-:W-:-:S05]  /*00f0*/  IADD3 R6, P0, PT, R1, UR4, RZ ;  /* 0x0000000401067c10 */ /* 0x004fca000ff1e0ff */
[----:B---3--:R-:W-:-:S08]  /*0100*/  IMAD.X R7, RZ, RZ, UR5, P0 ;  /* 0x00000005ff077e24 */ /* 0x008fd000080e06ff */
.L_x_1:
[----:B------:R-:W-:Y:S01]  /*0110*/  IMAD.MOV.U32 R4, RZ, RZ, RZ ;  /* 0x000000ffff047224 */ /* 0x000fe200078e00ff */
[----:B------:R-:W-:Y:S05]  /*0120*/  YIELD ;  /* 0x0000000000007946 */ /* 0x000fea0003800000 */
[----:B0-----:R-:W0:Y:S02]  /*0130*/  ATOMS.CAS R0, [R2], R4, R5 ;  /* 0x000000040200738d */ /* 0x001e240000000005 */
[----:B0-----:R-:W-:-:S13]  /*0140*/  ISETP.NE.AND P0, PT, R0, RZ, PT ;  /* 0x000000ff0000720c */ /* 0x001fda0003f05270 */
[----:B------:R-:W-:Y:S05]  /*0150*/  @P0 BRA `(.L_x_1) ;  /* 0xfffffffc00ec0947 */ /* 0x000fea000383ffff */
[----:B------:R-:W-:Y:S05]  /*0160*/  BSYNC B0 ;  /* 0x0000000000007941 */ /* 0x000fea0003800000 */
.L_x_0:
[----:B------:R-:W-:Y:S01]  /*0170*/  LEA R10, R3, R16, 0x18 ;  /* 0x00000010030a7211 */ /* 0x000fe200078ec0ff */
[----:B------:R-:W0:Y:S01]  /*0180*/  LDCU.64 UR4, c[0x4][0x8] ;  /* 0x01000100ff0477ac */ /* 0x000e220008000a00 */
[----:B------:R-:W-:-:S03]  /*0190*/  MOV R0, 0x0 ;  /* 0x0000000000007802 */ /* 0x000fc60000000f00 */
[----:B------:R-:W1:Y:S01]  /*01a0*/  LDS R9, [R10] ;  /* 0x000000000a097984 */ /* 0x000e620000000800 */
[----:B------:R2:W3:Y:S01]  /*01b0*/  LDC.64 R2, c[0x4][R0] ;  /* 0x0100000000027b82 */ /* 0x0004e20000000a00 */
[----:B0-----:R-:W-:Y:S02]  /*01c0*/  IMAD.U32 R4, RZ, RZ, UR4 ;  /* 0x00000004ff047e24 */ /* 0x001fe4000f8e00ff */
[----:B------:R-:W-:Y:S02]  /*01d0*/  IMAD.U32 R5, RZ, RZ, UR5 ;  /* 0x00000005ff057e24 */ /* 0x000fe4000f8e00ff */
[----:B-1----:R-:W-:-:S05]  /*01e0*/  VIADD R9, R9, 0x1 ;  /* 0x0000000109097836 */ /* 0x002fca0000000000 */
[----:B------:R2:W-:Y:S04]  /*01f0*/  STS [R10], R9 ;  /* 0x000000090a007388 */ /* 0x0005e80000000800 */
[----:B---3--:R2:W-:Y:S02]  /*0200*/  STL.64 [R1], R8 ;  /* 0x0000000801007387 */ /* 0x0085e40000100a00 */
[----:B------:R-:W-:-:S07]  /*0210*/  LEPC R20, `(.L_x_2) ;  /* 0x000000001014794e */ /* 0x000fce0000000000 */
[----:B--2---:R-:W-:Y:S05]  /*0220*/  CALL.ABS.NOINC R2 ;  /* 0x0000000002007343 */ /* 0x004fea0003c00000 */
.L_x_2:
[----:B------:R-:W0:Y:S01]  /*0230*/  S2R R3, SR_CgaCtaId ;  /* 0x0000000000037919 */ /* 0x000e220000008800 */
[----:B------:R-:W-:-:S05]  /*0240*/  VIADD R16, R16, 0x4 ;  /* 0x0000000410107836 */ /* 0x000fca0000000000 */
[----:B0-----:R-:W-:-:S05]  /*0250*/  LEA R3, R3, R16, 0x18 ;  /* 0x0000001003037211 */ /* 0x001fca00078ec0ff */
[----:B------:R-:W-:Y:S01]  /*0260*/  ATOMS.EXCH RZ, [R3], RZ ;  /* 0x000000ff03ff738c */ /* 0x000fe20004000000 */
[----:B------:R-:W-:Y:S05]  /*0270*/  EXIT ;  /* 0x000000000000794d */ /* 0x000fea0003800000 */
.L_x_3:
[----:B------:R-:W-:-:S00]  /*0280*/  BRA `(.L_x_3) ;  /* 0xfffffffc00fc7947 */ /* 0x000fc0000383ffff */
[----:B------:R-:W-:-:S00]  /*0290*/  NOP ;  /* 0x0000000000007918 */ /* 0x000fc00000000000 */
        /* <DEDUP_REMOVED lines=14> */
.L_x_4:


//--------------------- .nv.global.init           --------------------------
	.section	.nv.global.init,"aw",@progbits
.nv.global.init:
	.type		$str,@object
	.size		$str,(.L_0 - $str)
$str:
        /*0000*/ 	.byte	0x74, 0x68, 0x72, 0x65, 0x61, 0x64, 0x20, 0x25, 0x64, 0x3a, 0x20, 0x25, 0x64, 0x0a, 0x00
.L_0:


//--------------------- .nv.shared._Z4testv       --------------------------
	.section	.nv.shared._Z4testv,"aw",@nobits
	.sectionflags	@""
	.align	4
.nv.shared._Z4testv:
	.zero		1032


//--------------------- .nv.shared.reserved.0     --------------------------
	.section	.nv.shared.reserved.0,"aw",@nobits
	.weak		__nv_reservedSMEM_offset_0_alias
	.size		__nv_reservedSMEM_offset_0_alias, 0, 64
	.other		__nv_reservedSMEM_offset_0_alias,@"STO_CUDA_RESERVED_SHARED STV_DEFAULT"
__nv_reservedSMEM_offset_0_alias:
	.zero		0
	.zero		64


//--------------------- .nv.constant0._Z4testv    --------------------------
	.section	.nv.constant0._Z4testv,"a",@progbits
	.sectionflags	@""
	.align	4
.nv.constant0._Z4testv:
	.zero		896


//--------------------- SYMBOLS --------------------------

	.type		.nv.reservedSmem.offset0,@object
	.size		.nv.reservedSmem.offset0,0x4
	.type		.nv.reservedSmem.cap,@object
	.size		.nv.reservedSmem.cap,0x4
	.type		vprintf,@function
